//
// Generated by NVIDIA NVVM Compiler
//
// Compiler Build ID: CL-36424714
// Cuda compilation tools, release 13.0, V13.0.88
// Based on NVVM 20.0.0
//

.version 9.0
.target sm_100
.address_size 64

	// .globl	_Z21createVertices_kernelP6float4fjj
.global .align 4 .b8 __cudart_i2opi_f[24] = {65, 144, 67, 60, 153, 149, 98, 219, 192, 221, 52, 245, 209, 87, 39, 252, 41, 21, 68, 78, 110, 131, 249, 162};

.visible .entry _Z21createVertices_kernelP6float4fjj(
	.param .u64 .ptr .align 1 _Z21createVertices_kernelP6float4fjj_param_0,
	.param .f32 _Z21createVertices_kernelP6float4fjj_param_1,
	.param .u32 _Z21createVertices_kernelP6float4fjj_param_2,
	.param .u32 _Z21createVertices_kernelP6float4fjj_param_3
)
{
	.local .align 4 .b8 	__local_depot0[28];
	.reg .b64 	%SP;
	.reg .b64 	%SPL;
	.reg .pred 	%p<17>;
	.reg .b32 	%r<91>;
	.reg .b32 	%f<67>;
	.reg .b64 	%rd<43>;
	.reg .b64 	%fd<5>;

	mov.u64 	%SPL, __local_depot0;
	ld.param.u64 	%rd16, [_Z21createVertices_kernelP6float4fjj_param_0];
	ld.param.f32 	%f16, [_Z21createVertices_kernelP6float4fjj_param_1];
	ld.param.u32 	%r31, [_Z21createVertices_kernelP6float4fjj_param_2];
	ld.param.u32 	%r32, [_Z21createVertices_kernelP6float4fjj_param_3];
	add.u64 	%rd1, %SPL, 0;
	mov.u32 	%r33, %ctaid.x;
	mov.u32 	%r34, %ntid.x;
	mov.u32 	%r35, %tid.x;
	mad.lo.s32 	%r1, %r33, %r34, %r35;
	mov.u32 	%r36, %ctaid.y;
	mov.u32 	%r37, %ntid.y;
	mov.u32 	%r38, %tid.y;
	mad.lo.s32 	%r2, %r36, %r37, %r38;
	cvt.rn.f32.u32 	%f17, %r1;
	cvt.rn.f32.u32 	%f18, %r31;
	div.rn.f32 	%f19, %f17, %f18;
	cvt.rn.f32.u32 	%f20, %r2;
	cvt.rn.f32.u32 	%f21, %r32;
	div.rn.f32 	%f22, %f20, %f21;
	fma.rn.f32 	%f1, %f19, 0f40000000, 0fBF800000;
	fma.rn.f32 	%f2, %f22, 0f40000000, 0fBF800000;
	fma.rn.f32 	%f3, %f1, 0f40800000, %f16;
	mul.f32 	%f23, %f3, 0f3F22F983;
	cvt.rni.s32.f32 	%r86, %f23;
	cvt.rn.f32.s32 	%f24, %r86;
	fma.rn.f32 	%f25, %f24, 0fBFC90FDA, %f3;
	fma.rn.f32 	%f26, %f24, 0fB3A22168, %f25;
	fma.rn.f32 	%f65, %f24, 0fA7C234C5, %f26;
	abs.f32 	%f5, %f3;
	setp.ltu.f32 	%p1, %f5, 0f47CE4780;
	@%p1 bra 	$L__BB0_8;
	setp.neu.f32 	%p2, %f5, 0f7F800000;
	@%p2 bra 	$L__BB0_3;
	mov.f32 	%f29, 0f00000000;
	mul.rn.f32 	%f65, %f3, %f29;
	mov.b32 	%r86, 0;
	bra.uni 	$L__BB0_8;
$L__BB0_3:
	mov.b32 	%r4, %f3;
	shl.b32 	%r40, %r4, 8;
	or.b32  	%r5, %r40, -2147483648;
	mov.b64 	%rd39, 0;
	mov.b32 	%r83, 0;
	mov.u64 	%rd37, __cudart_i2opi_f;
	mov.u64 	%rd38, %rd1;
$L__BB0_4:
	.pragma "nounroll";
	ld.global.nc.u32 	%r41, [%rd37];
	mad.wide.u32 	%rd20, %r41, %r5, %rd39;
	shr.u64 	%rd39, %rd20, 32;
	st.local.u32 	[%rd38], %rd20;
	add.s32 	%r83, %r83, 1;
	add.s64 	%rd38, %rd38, 4;
	add.s64 	%rd37, %rd37, 4;
	setp.ne.s32 	%p3, %r83, 6;
	@%p3 bra 	$L__BB0_4;
	shr.u32 	%r42, %r4, 23;
	st.local.u32 	[%rd1+24], %rd39;
	and.b32  	%r8, %r42, 31;
	and.b32  	%r43, %r42, 224;
	add.s32 	%r44, %r43, -128;
	shr.u32 	%r45, %r44, 5;
	mul.wide.u32 	%rd21, %r45, 4;
	sub.s64 	%rd8, %rd1, %rd21;
	ld.local.u32 	%r84, [%rd8+24];
	ld.local.u32 	%r85, [%rd8+20];
	setp.eq.s32 	%p4, %r8, 0;
	@%p4 bra 	$L__BB0_7;
	shf.l.wrap.b32 	%r84, %r85, %r84, %r8;
	ld.local.u32 	%r46, [%rd8+16];
	shf.l.wrap.b32 	%r85, %r46, %r85, %r8;
$L__BB0_7:
	shr.u32 	%r47, %r84, 30;
	shf.l.wrap.b32 	%r48, %r85, %r84, 2;
	shl.b32 	%r49, %r85, 2;
	shr.u32 	%r50, %r48, 31;
	add.s32 	%r51, %r50, %r47;
	neg.s32 	%r52, %r51;
	setp.lt.s32 	%p5, %r4, 0;
	selp.b32 	%r86, %r52, %r51, %p5;
	xor.b32  	%r53, %r48, %r4;
	shr.s32 	%r54, %r48, 31;
	xor.b32  	%r55, %r54, %r48;
	xor.b32  	%r56, %r54, %r49;
	cvt.u64.u32 	%rd22, %r55;
	shl.b64 	%rd23, %rd22, 32;
	cvt.u64.u32 	%rd24, %r56;
	or.b64  	%rd25, %rd23, %rd24;
	cvt.rn.f64.s64 	%fd1, %rd25;
	mul.f64 	%fd2, %fd1, 0d3BF921FB54442D19;
	cvt.rn.f32.f64 	%f27, %fd2;
	neg.f32 	%f28, %f27;
	setp.lt.s32 	%p6, %r53, 0;
	selp.f32 	%f65, %f28, %f27, %p6;
$L__BB0_8:
	mul.rn.f32 	%f30, %f65, %f65;
	and.b32  	%r58, %r86, 1;
	setp.eq.b32 	%p7, %r58, 1;
	selp.f32 	%f31, 0f3F800000, %f65, %p7;
	fma.rn.f32 	%f32, %f30, %f31, 0f00000000;
	fma.rn.f32 	%f33, %f30, 0f37CBAC00, 0fBAB607ED;
	selp.f32 	%f34, %f33, 0fB94D4153, %p7;
	selp.f32 	%f35, 0f3D2AAABB, 0f3C0885E4, %p7;
	fma.rn.f32 	%f36, %f34, %f30, %f35;
	selp.f32 	%f37, 0fBEFFFFFF, 0fBE2AAAA8, %p7;
	fma.rn.f32 	%f38, %f36, %f30, %f37;
	fma.rn.f32 	%f39, %f38, %f32, %f31;
	and.b32  	%r59, %r86, 2;
	setp.eq.s32 	%p8, %r59, 0;
	mov.f32 	%f40, 0f00000000;
	sub.f32 	%f41, %f40, %f39;
	selp.f32 	%f9, %f39, %f41, %p8;
	fma.rn.f32 	%f10, %f2, 0f40800000, %f16;
	mul.f32 	%f42, %f10, 0f3F22F983;
	cvt.rni.s32.f32 	%r90, %f42;
	cvt.rn.f32.s32 	%f43, %r90;
	fma.rn.f32 	%f44, %f43, 0fBFC90FDA, %f10;
	fma.rn.f32 	%f45, %f43, 0fB3A22168, %f44;
	fma.rn.f32 	%f66, %f43, 0fA7C234C5, %f45;
	abs.f32 	%f12, %f10;
	setp.ltu.f32 	%p9, %f12, 0f47CE4780;
	@%p9 bra 	$L__BB0_16;
	setp.neu.f32 	%p10, %f12, 0f7F800000;
	@%p10 bra 	$L__BB0_11;
	mov.f32 	%f48, 0f00000000;
	mul.rn.f32 	%f66, %f10, %f48;
	mov.b32 	%r90, 0;
	bra.uni 	$L__BB0_16;
$L__BB0_11:
	mov.b32 	%r18, %f10;
	shl.b32 	%r61, %r18, 8;
	or.b32  	%r19, %r61, -2147483648;
	mov.b64 	%rd42, 0;
	mov.b32 	%r87, 0;
	mov.u64 	%rd40, __cudart_i2opi_f;
	mov.u64 	%rd41, %rd1;
$L__BB0_12:
	.pragma "nounroll";
	ld.global.nc.u32 	%r62, [%rd40];
	mad.wide.u32 	%rd28, %r62, %r19, %rd42;
	shr.u64 	%rd42, %rd28, 32;
	st.local.u32 	[%rd41], %rd28;
	add.s32 	%r87, %r87, 1;
	add.s64 	%rd41, %rd41, 4;
	add.s64 	%rd40, %rd40, 4;
	setp.ne.s32 	%p11, %r87, 6;
	@%p11 bra 	$L__BB0_12;
	shr.u32 	%r63, %r18, 23;
	st.local.u32 	[%rd1+24], %rd42;
	and.b32  	%r22, %r63, 31;
	and.b32  	%r64, %r63, 224;
	add.s32 	%r65, %r64, -128;
	shr.u32 	%r66, %r65, 5;
	mul.wide.u32 	%rd29, %r66, 4;
	sub.s64 	%rd15, %rd1, %rd29;
	ld.local.u32 	%r88, [%rd15+24];
	ld.local.u32 	%r89, [%rd15+20];
	setp.eq.s32 	%p12, %r22, 0;
	@%p12 bra 	$L__BB0_15;
	shf.l.wrap.b32 	%r88, %r89, %r88, %r22;
	ld.local.u32 	%r67, [%rd15+16];
	shf.l.wrap.b32 	%r89, %r67, %r89, %r22;
$L__BB0_15:
	shr.u32 	%r68, %r88, 30;
	shf.l.wrap.b32 	%r69, %r89, %r88, 2;
	shl.b32 	%r70, %r89, 2;
	shr.u32 	%r71, %r69, 31;
	add.s32 	%r72, %r71, %r68;
	neg.s32 	%r73, %r72;
	setp.lt.s32 	%p13, %r18, 0;
	selp.b32 	%r90, %r73, %r72, %p13;
	xor.b32  	%r74, %r69, %r18;
	shr.s32 	%r75, %r69, 31;
	xor.b32  	%r76, %r75, %r69;
	xor.b32  	%r77, %r75, %r70;
	cvt.u64.u32 	%rd30, %r76;
	shl.b64 	%rd31, %rd30, 32;
	cvt.u64.u32 	%rd32, %r77;
	or.b64  	%rd33, %rd31, %rd32;
	cvt.rn.f64.s64 	%fd3, %rd33;
	mul.f64 	%fd4, %fd3, 0d3BF921FB54442D19;
	cvt.rn.f32.f64 	%f46, %fd4;
	neg.f32 	%f47, %f46;
	setp.lt.s32 	%p14, %r74, 0;
	selp.f32 	%f66, %f47, %f46, %p14;
$L__BB0_16:
	cvta.to.global.u64 	%rd34, %rd16;
	add.s32 	%r79, %r90, 1;
	mul.rn.f32 	%f49, %f66, %f66;
	and.b32  	%r80, %r90, 1;
	setp.eq.b32 	%p15, %r80, 1;
	selp.f32 	%f50, %f66, 0f3F800000, %p15;
	fma.rn.f32 	%f51, %f49, %f50, 0f00000000;
	fma.rn.f32 	%f52, %f49, 0f37CBAC00, 0fBAB607ED;
	selp.f32 	%f53, 0fB94D4153, %f52, %p15;
	selp.f32 	%f54, 0f3C0885E4, 0f3D2AAABB, %p15;
	fma.rn.f32 	%f55, %f53, %f49, %f54;
	selp.f32 	%f56, 0fBE2AAAA8, 0fBEFFFFFF, %p15;
	fma.rn.f32 	%f57, %f55, %f49, %f56;
	fma.rn.f32 	%f58, %f57, %f51, %f50;
	and.b32  	%r81, %r79, 2;
	setp.eq.s32 	%p16, %r81, 0;
	mov.f32 	%f59, 0f00000000;
	sub.f32 	%f60, %f59, %f58;
	selp.f32 	%f61, %f58, %f60, %p16;
	mul.f32 	%f62, %f9, %f61;
	mul.f32 	%f63, %f62, 0f3F000000;
	mad.lo.s32 	%r82, %r31, %r2, %r1;
	mul.wide.u32 	%rd35, %r82, 16;
	add.s64 	%rd36, %rd34, %rd35;
	mov.f32 	%f64, 0f3F800000;
	st.global.v4.f32 	[%rd36], {%f1, %f63, %f2, %f64};
	ret;

}


// ===== COMPILED SASS (sm_100) =====

	.target	sm_100

	.elftype	@"ET_EXEC"


//--------------------- .note.nv.tkinfo           --------------------------
	.section	.note.nv.tkinfo,"",@"SHT_NOTE"
	.sectionflags	@"SHF_NOTE_NV_TKINFO"
	.tkinfo
        /*0018*/ 	.word	0x00000002
        /*0030*/ 	.string	""
        /*0030*/ 	.string	"ptxas"
        /*0030*/ 	.string	"Cuda compilation tools, release 13.0, V13.0.88"
        /*0030*/ 	.string	"Build cuda_13.0.r13.0/compiler.36424714_0"
        /*0030*/ 	.string	"-arch sm_100 -m 64 "



//--------------------- .note.nv.cuinfo           --------------------------
	.section	.note.nv.cuinfo,"",@"SHT_NOTE"
	.sectionflags	@"SHF_NOTE_NV_CUINFO"
        /*0018*/ 	.short	0x0002
        /*001a*/ 	.short	0x0064
        /*001c*/ 	.short	0x0082
	.zero		2


//--------------------- .nv.info                  --------------------------
	.section	.nv.info,"",@"SHT_CUDA_INFO"
	.align	4


	//----- nvinfo : EIATTR_REGCOUNT
	.align		4
        /*0000*/ 	.byte	0x04, 0x2f
        /*0002*/ 	.short	(.L_2 - .L_1)
	.align		4
.L_1:
        /*0004*/ 	.word	index@(_Z21createVertices_kernelP6float4fjj)
        /*0008*/ 	.word	0x00000014


	//----- nvinfo : EIATTR_FRAME_SIZE
	.align		4
.L_2:
        /*000c*/ 	.byte	0x04, 0x11
        /*000e*/ 	.short	(.L_4 - .L_3)
	.align		4
.L_3:
        /*0010*/ 	.word	index@($__internal_0_$__cuda_sm3x_div_rn_noftz_f32_slowpath)
        /*0014*/ 	.word	0x00000020


	//----- nvinfo : EIATTR_FRAME_SIZE
	.align		4
.L_4:
        /*0018*/ 	.byte	0x04, 0x11
        /*001a*/ 	.short	(.L_6 - .L_5)
	.align		4
.L_5:
        /*001c*/ 	.word	index@(_Z21createVertices_kernelP6float4fjj)
        /*0020*/ 	.word	0x00000020


	//----- nvinfo : EIATTR_MIN_STACK_SIZE
	.align		4
.L_6:
        /*0024*/ 	.byte	0x04, 0x12
        /*0026*/ 	.short	(.L_8 - .L_7)
	.align		4
.L_7:
        /*0028*/ 	.word	index@(_Z21createVertices_kernelP6float4fjj)
        /*002c*/ 	.word	0x00000020
.L_8:


//--------------------- .nv.compat                --------------------------
	.section	.nv.compat,"",@"SHT_CUDA_COMPAT_INFO"
	.align	4
        /*0000*/ 	.byte	0x02, 0x09, 0x00, 0x00, 0x02, 0x02, 0x01, 0x00, 0x02, 0x05, 0x05, 0x00, 0x03, 0x07, 0x01, 0x01
        /*0010*/ 	.byte	0x02, 0x03, 0x00, 0x00, 0x02, 0x06, 0x01, 0x00, 0x04, 0x0b, 0x08, 0x00, 0x01, 0x00, 0x00, 0x00
        /*0020*/ 	.byte	0x00, 0x00, 0x00, 0x00


//--------------------- .nv.info._Z21createVertices_kernelP6float4fjj --------------------------
	.section	.nv.info._Z21createVertices_kernelP6float4fjj,"",@"SHT_CUDA_INFO"
	.sectionflags	@""
	.align	4


	//----- nvinfo : EIATTR_CUDA_API_VERSION
	.align		4
        /*0000*/ 	.byte	0x04, 0x37
        /*0002*/ 	.short	(.L_10 - .L_9)
.L_9:
        /*0004*/ 	.word	0x00000082


	//----- nvinfo : EIATTR_KPARAM_INFO
	.align		4
.L_10:
        /*0008*/ 	.byte	0x04, 0x17
        /*000a*/ 	.short	(.L_12 - .L_11)
.L_11:
        /*000c*/ 	.word	0x00000000
        /*0010*/ 	.short	0x0003
        /*0012*/ 	.short	0x0010
        /*0014*/ 	.byte	0x00, 0xf0, 0x11, 0x00


	//----- nvinfo : EIATTR_KPARAM_INFO
	.align		4
.L_12:
        /*0018*/ 	.byte	0x04, 0x17
        /*001a*/ 	.short	(.L_14 - .L_13)
.L_13:
        /*001c*/ 	.word	0x00000000
        /*0020*/ 	.short	0x0002
        /*0022*/ 	.short	0x000c
        /*0024*/ 	.byte	0x00, 0xf0, 0x11, 0x00


	//----- nvinfo : EIATTR_KPARAM_INFO
	.align		4
.L_14:
        /*0028*/ 	.byte	0x04, 0x17
        /*002a*/ 	.short	(.L_16 - .L_15)
.L_15:
        /*002c*/ 	.word	0x00000000
        /*0030*/ 	.short	0x0001
        /*0032*/ 	.short	0x0008
        /*0034*/ 	.byte	0x00, 0xf0, 0x11, 0x00


	//----- nvinfo : EIATTR_KPARAM_INFO
	.align		4
.L_16:
        /*0038*/ 	.byte	0x04, 0x17
        /*003a*/ 	.short	(.L_18 - .L_17)
.L_17:
        /*003c*/ 	.word	0x00000000
        /*0040*/ 	.short	0x0000
        /*0042*/ 	.short	0x0000
        /*0044*/ 	.byte	0x00, 0xf5, 0x21, 0x00


	//----- nvinfo : EIATTR_SPARSE_MMA_MASK
	.align		4
.L_18:
        /*0048*/ 	.byte	0x03, 0x50
        /*004a*/ 	.short	0x0000


	//----- nvinfo : EIATTR_MAXREG_COUNT
	.align		4
        /*004c*/ 	.byte	0x03, 0x1b
        /*004e*/ 	.short	0x00ff


	//----- nvinfo : EIATTR_MERCURY_ISA_VERSION
	.align		4
        /*0050*/ 	.byte	0x03, 0x5f
        /*0052*/ 	.short	0x0101


	//----- nvinfo : EIATTR_VRC_CTA_INIT_COUNT
	.align		4
        /*0054*/ 	.byte	0x02, 0x4a
	.zero		1
	.zero		1


	//----- nvinfo : EIATTR_EXIT_INSTR_OFFSETS
	.align		4
        /*0058*/ 	.byte	0x04, 0x1c
        /*005a*/ 	.short	(.L_20 - .L_19)


	//   ....[0]....
.L_19:
        /*005c*/ 	.word	0x00000dc0


	//----- nvinfo : EIATTR_CRS_STACK_SIZE
	.align		4
.L_20:
        /*0060*/ 	.byte	0x04, 0x1e
        /*0062*/ 	.short	(.L_22 - .L_21)
.L_21:
        /*0064*/ 	.word	0x00000000


	//----- nvinfo : EIATTR_CBANK_PARAM_SIZE
	.align		4
.L_22:
        /*0068*/ 	.byte	0x03, 0x19
        /*006a*/ 	.short	0x0014


	//----- nvinfo : EIATTR_PARAM_CBANK
	.align		4
        /*006c*/ 	.byte	0x04, 0x0a
        /*006e*/ 	.short	(.L_24 - .L_23)
	.align		4
.L_23:
        /*0070*/ 	.word	index@(.nv.constant0._Z21createVertices_kernelP6float4fjj)
        /*0074*/ 	.short	0x0380
        /*0076*/ 	.short	0x0014


	//----- nvinfo : EIATTR_SW_WAR
	.align		4
.L_24:
        /*0078*/ 	.byte	0x04, 0x36
        /*007a*/ 	.short	(.L_26 - .L_25)
.L_25:
        /*007c*/ 	.word	0x00000008
.L_26:


//--------------------- .nv.callgraph             --------------------------
	.section	.nv.callgraph,"",@"SHT_CUDA_CALLGRAPH"
	.align	4
	.sectionentsize	8
	.align		4
        /*0000*/ 	.word	0x00000000
	.align		4
        /*0004*/ 	.word	0xffffffff
	.align		4
        /*0008*/ 	.word	0x00000000
	.align		4
        /*000c*/ 	.word	0xfffffffe
	.align		4
        /*0010*/ 	.word	0x00000000
	.align		4
        /*0014*/ 	.word	0xfffffffd
	.align		4
        /*0018*/ 	.word	0x00000000
	.align		4
        /*001c*/ 	.word	0xfffffffc


//--------------------- .nv.constant4             --------------------------
	.section	.nv.constant4,"a",@progbits
	.align	8
	.align		8
.nv.constant4:
        /*0000*/ 	.dword	__cudart_i2opi_f


//--------------------- .text._Z21createVertices_kernelP6float4fjj --------------------------
	.section	.text._Z21createVertices_kernelP6float4fjj,"ax",@progbits
	.align	128
        .global         _Z21createVertices_kernelP6float4fjj
        .type           _Z21createVertices_kernelP6float4fjj,@function
        .size           _Z21createVertices_kernelP6float4fjj,(.L_x_22 - _Z21createVertices_kernelP6float4fjj)
        .other          _Z21createVertices_kernelP6float4fjj,@"STO_CUDA_ENTRY STV_DEFAULT"
_Z21createVertices_kernelP6float4fjj:
.text._Z21createVertices_kernelP6float4fjj:
[----:B------:R-:W0:Y:S01]  /*0000*/  LDC R1, c[0x0][0x37c] ;  /* 0x0000df00ff017b82 */ /* 0x000e220000000800 */
[----:B------:R-:W1:Y:S01]  /*0010*/  S2R R0, SR_TID.X ;  /* 0x0000000000007919 */ /* 0x000e620000002100 */
[----:B------:R-:W2:Y:S06]  /*0020*/  LDCU UR5, c[0x0][0x38c] ;  /* 0x00007180ff0577ac */ /* 0x000eac0008000800 */
[----:B------:R-:W1:Y:S01]  /*0030*/  S2UR UR4, SR_CTAID.X ;  /* 0x00000000000479c3 */ /* 0x000e620000002500 */
[----:B------:R-:W-:Y:S01]  /*0040*/  BSSY.RECONVERGENT B0, `(.L_x_0) ;  /* 0x0000015000007945 */ /* 0x000fe20003800200 */
[----:B------:R-:W3:Y:S01]  /*0050*/  S2R R9, SR_TID.Y ;  /* 0x0000000000097919 */ /* 0x000ee20000002200 */
[----:B0-----:R-:W-:-:S05]  /*0060*/  VIADD R1, R1, 0xffffffe0 ;  /* 0xffffffe001017836 */ /* 0x001fca0000000000 */
[----:B------:R-:W1:Y:S08]  /*0070*/  LDC R7, c[0x0][0x360] ;  /* 0x0000d800ff077b82 */ /* 0x000e700000000800 */
[----:B------:R-:W3:Y:S01]  /*0080*/  LDC R10, c[0x0][0x364] ;  /* 0x0000d900ff0a7b82 */ /* 0x000ee20000000800 */
[----:B--2---:R-:W-:-:S04]  /*0090*/  I2FP.F32.U32 R3, UR5 ;  /* 0x0000000500037c45 */ /* 0x004fc80008201000 */
[----:B------:R-:W0:Y:S03]  /*00a0*/  MUFU.RCP R2, R3 ;  /* 0x0000000300027308 */ /* 0x000e260000001000 */
[----:B------:R-:W3:Y:S01]  /*00b0*/  S2UR UR5, SR_CTAID.Y ;  /* 0x00000000000579c3 */ /* 0x000ee20000002600 */
[----:B-1----:R-:W-:-:S05]  /*00c0*/  IMAD R7, R7, UR4, R0 ;  /* 0x0000000407077c24 */ /* 0x002fca000f8e0200 */
[----:B------:R-:W-:Y:S01]  /*00d0*/  I2FP.F32.U32 R0, R7 ;  /* 0x0000000700007245 */ /* 0x000fe20000201000 */
[----:B0-----:R-:W-:-:S03]  /*00e0*/  FFMA R5, -R3, R2, 1 ;  /* 0x3f80000003057423 */ /* 0x001fc60000000102 */
[----:B------:R-:W0:Y:S01]  /*00f0*/  FCHK P0, R0, R3 ;  /* 0x0000000300007302 */ /* 0x000e220000000000 */
[----:B------:R-:W-:-:S04]  /*0100*/  FFMA R5, R2, R5, R2 ;  /* 0x0000000502057223 */ /* 0x000fc80000000002 */
[----:B------:R-:W-:Y:S01]  /*0110*/  FFMA R4, R0, R5, RZ ;  /* 0x0000000500047223 */ /* 0x000fe200000000ff */
[----:B---3--:R-:W-:-:S03]  /*0120*/  IMAD R10, R10, UR5, R9 ;  /* 0x000000050a0a7c24 */ /* 0x008fc6000f8e0209 */
[----:B------:R-:W-:-:S04]  /*0130*/  FFMA R2, -R3, R4, R0 ;  /* 0x0000000403027223 */ /* 0x000fc80000000100 */
[----:B------:R-:W-:Y:S01]  /*0140*/  FFMA R4, R5, R2, R4 ;  /* 0x0000000205047223 */ /* 0x000fe20000000004 */
[----:B0-----:R-:W-:Y:S06]  /*0150*/  @!P0 BRA `(.L_x_1) ;  /* 0x00000000000c8947 */ /* 0x001fec0003800000 */
[----:B------:R-:W-:-:S07]  /*0160*/  MOV R2, 0x180 ;  /* 0x0000018000027802 */ /* 0x000fce0000000f00 */
[----:B------:R-:W-:Y:S05]  /*0170*/  CALL.REL.NOINC `($__internal_0_$__cuda_sm3x_div_rn_noftz_f32_slowpath) ;  /* 0x0000000c00147944 */ /* 0x000fea0003c00000 */
[----:B------:R-:W-:-:S07]  /*0180*/  IMAD.MOV.U32 R4, RZ, RZ, R0 ;  /* 0x000000ffff047224 */ /* 0x000fce00078e0000 */
.L_x_1:
[----:B------:R-:W-:Y:S05]  /*0190*/  BSYNC.RECONVERGENT B0 ;  /* 0x0000000000007941 */ /* 0x000fea0003800200 */
.L_x_0:
[----:B------:R-:W0:Y:S01]  /*01a0*/  LDCU UR4, c[0x0][0x390] ;  /* 0x00007200ff0477ac */ /* 0x000e220008000800 */
[----:B------:R-:W-:Y:S01]  /*01b0*/  I2FP.F32.U32 R0, R10 ;  /* 0x0000000a00007245 */ /* 0x000fe20000201000 */
[----:B------:R-:W-:Y:S01]  /*01c0*/  BSSY.RECONVERGENT B0, `(.L_x_2) ;  /* 0x000000d000007945 */ /* 0x000fe20003800200 */
[----:B0-----:R-:W-:-:S04]  /*01d0*/  I2FP.F32.U32 R3, UR4 ;  /* 0x0000000400037c45 */ /* 0x001fc80008201000 */
[----:B------:R-:W0:Y:S08]  /*01e0*/  MUFU.RCP R2, R3 ;  /* 0x0000000300027308 */ /* 0x000e300000001000 */
[----:B------:R-:W1:Y:S01]  /*01f0*/  FCHK P0, R0, R3 ;  /* 0x0000000300007302 */ /* 0x000e620000000000 */
[----:B0-----:R-:W-:-:S04]  /*0200*/  FFMA R5, -R3, R2, 1 ;  /* 0x3f80000003057423 */ /* 0x001fc80000000102 */
[----:B------:R-:W-:-:S04]  /*0210*/  FFMA R5, R2, R5, R2 ;  /* 0x0000000502057223 */ /* 0x000fc80000000002 */
[----:B------:R-:W-:-:S04]  /*0220*/  FFMA R2, R0, R5, RZ ;  /* 0x0000000500027223 */ /* 0x000fc800000000ff */
[----:B------:R-:W-:-:S04]  /*0230*/  FFMA R6, -R3, R2, R0 ;  /* 0x0000000203067223 */ /* 0x000fc80000000100 */
[----:B------:R-:W-:Y:S01]  /*0240*/  FFMA R6, R5, R6, R2 ;  /* 0x0000000605067223 */ /* 0x000fe20000000002 */
[----:B-1----:R-:W-:Y:S06]  /*0250*/  @!P0 BRA `(.L_x_3) ;  /* 0x00000000000c8947 */ /* 0x002fec0003800000 */
[----:B------:R-:W-:-:S07]  /*0260*/  MOV R2, 0x280 ;  /* 0x0000028000027802 */ /* 0x000fce0000000f00 */
[----:B------:R-:W-:Y:S05]  /*0270*/  CALL.REL.NOINC `($__internal_0_$__cuda_sm3x_div_rn_noftz_f32_slowpath) ;  /* 0x0000000800d47944 */ /* 0x000fea0003c00000 */
[----:B------:R-:W-:-:S07]  /*0280*/  IMAD.MOV.U32 R6, RZ, RZ, R0 ;  /* 0x000000ffff067224 */ /* 0x000fce00078e0000 */
.L_x_3:
[----:B------:R-:W-:Y:S05]  /*0290*/  BSYNC.RECONVERGENT B0 ;  /* 0x0000000000007941 */ /* 0x000fea0003800200 */
.L_x_2:
[----:B------:R-:W0:Y:S01]  /*02a0*/  LDC R9, c[0x0][0x388] ;  /* 0x0000e200ff097b82 */ /* 0x000e220000000800 */
[----:B------:R-:W-:Y:S01]  /*02b0*/  IMAD.MOV.U32 R5, RZ, RZ, 0x40000000 ;  /* 0x40000000ff057424 */ /* 0x000fe200078e00ff */
[----:B------:R-:W1:Y:S01]  /*02c0*/  LDCU.64 UR6, c[0x0][0x358] ;  /* 0x00006b00ff0677ac */ /* 0x000e620008000a00 */
[----:B------:R-:W-:Y:S02]  /*02d0*/  BSSY.RECONVERGENT B0, `(.L_x_4) ;  /* 0x0000043000007945 */ /* 0x000fe40003800200 */
[-C--:B------:R-:W-:Y:S01]  /*02e0*/  FFMA R4, R4, R5.reuse, -1 ;  /* 0xbf80000004047423 */ /* 0x080fe20000000005 */
[----:B------:R-:W-:-:S03]  /*02f0*/  FFMA R6, R6, R5, -1 ;  /* 0xbf80000006067423 */ /* 0x000fc60000000005 */
[----:B0-----:R-:W-:-:S04]  /*0300*/  FFMA R11, R4, 4, R9 ;  /* 0x40800000040b7823 */ /* 0x001fc80000000009 */
[C---:B------:R-:W-:Y:S01]  /*0310*/  FMUL R0, R11.reuse, 0.63661974668502807617 ;  /* 0x3f22f9830b007820 */ /* 0x040fe20000400000 */
[----:B------:R-:W-:-:S05]  /*0320*/  FSETP.GE.AND P0, PT, |R11|, 105615, PT ;  /* 0x47ce47800b00780b */ /* 0x000fca0003f06200 */
[----:B------:R-:W0:Y:S02]  /*0330*/  F2I.NTZ R0, R0 ;  /* 0x0000000000007305 */ /* 0x000e240000203100 */
[----:B0-----:R-:W-:-:S05]  /*0340*/  I2FP.F32.S32 R2, R0 ;  /* 0x0000000000027245 */ /* 0x001fca0000201400 */
[----:B------:R-:W-:-:S04]  /*0350*/  FFMA R3, R2, -1.5707962512969970703, R11 ;  /* 0xbfc90fda02037823 */ /* 0x000fc8000000000b */
[----:B------:R-:W-:-:S04]  /*0360*/  FFMA R3, R2, -7.5497894158615963534e-08, R3 ;  /* 0xb3a2216802037823 */ /* 0x000fc80000000003 */
[----:B------:R-:W-:Y:S01]  /*0370*/  FFMA R3, R2, -5.3903029534742383927e-15, R3 ;  /* 0xa7c234c502037823 */ /* 0x000fe20000000003 */
[----:B-1----:R-:W-:Y:S06]  /*0380*/  @!P0 BRA `(.L_x_5) ;  /* 0x0000000000dc8947 */ /* 0x002fec0003800000 */
[----:B------:R-:W-:-:S13]  /*0390*/  FSETP.NEU.AND P0, PT, |R11|, +INF , PT ;  /* 0x7f8000000b00780b */ /* 0x000fda0003f0d200 */
[----:B------:R-:W-:Y:S01]  /*03a0*/  @!P0 FMUL R3, RZ, R11 ;  /* 0x0000000bff038220 */ /* 0x000fe20000400000 */
[----:B------:R-:W-:Y:S01]  /*03b0*/  @!P0 IMAD.MOV.U32 R0, RZ, RZ, RZ ;  /* 0x000000ffff008224 */ /* 0x000fe200078e00ff */
[----:B------:R-:W-:Y:S06]  /*03c0*/  @!P0 BRA `(.L_x_5) ;  /* 0x0000000000cc8947 */ /* 0x000fec0003800000 */
[----:B------:R-:W-:Y:S01]  /*03d0*/  IMAD.SHL.U32 R2, R11, 0x100, RZ ;  /* 0x000001000b027824 */ /* 0x000fe200078e00ff */
[----:B------:R-:W0:Y:S01]  /*03e0*/  LDCU.64 UR8, c[0x4][URZ] ;  /* 0x01000000ff0877ac */ /* 0x000e220008000a00 */
[----:B------:R-:W-:Y:S02]  /*03f0*/  IMAD.MOV.U32 R8, RZ, RZ, RZ ;  /* 0x000000ffff087224 */ /* 0x000fe400078e00ff */
[----:B------:R-:W-:Y:S01]  /*0400*/  IMAD.MOV.U32 R0, RZ, RZ, R1 ;  /* 0x000000ffff007224 */ /* 0x000fe200078e0001 */
[----:B------:R-:W-:Y:S01]  /*0410*/  LOP3.LUT R15, R2, 0x80000000, RZ, 0xfc, !PT ;  /* 0x80000000020f7812 */ /* 0x000fe200078efcff */
[----:B------:R-:W-:Y:S01]  /*0420*/  UMOV UR5, URZ ;  /* 0x000000ff00057c82 */ /* 0x000fe20008000000 */
[----:B------:R-:W-:-:S05]  /*0430*/  UMOV UR4, URZ ;  /* 0x000000ff00047c82 */ /* 0x000fca0008000000 */
.L_x_6:
[----:B0-----:R-:W-:Y:S02]  /*0440*/  IMAD.U32 R12, RZ, RZ, UR8 ;  /* 0x00000008ff0c7e24 */ /* 0x001fe4000f8e00ff */
[----:B------:R-:W-:-:S05]  /*0450*/  IMAD.U32 R13, RZ, RZ, UR9 ;  /* 0x00000009ff0d7e24 */ /* 0x000fca000f8e00ff */
[----:B------:R-:W2:Y:S01]  /*0460*/  LDG.E.CONSTANT R2, desc[UR6][R12.64] ;  /* 0x000000060c027981 */ /* 0x000ea2000c1e9900 */
[----:B------:R-:W-:Y:S02]  /*0470*/  UIADD3 UR8, UP0, UPT, UR8, 0x4, URZ ;  /* 0x0000000408087890 */ /* 0x000fe4000ff1e0ff */
[----:B------:R-:W-:Y:S02]  /*0480*/  UIADD3 UR4, UPT, UPT, UR4, 0x1, URZ ;  /* 0x0000000104047890 */ /* 0x000fe4000fffe0ff */
[----:B------:R-:W-:Y:S02]  /*0490*/  UIADD3.X UR9, UPT, UPT, URZ, UR9, URZ, UP0, !UPT ;  /* 0x00000009ff097290 */ /* 0x000fe400087fe4ff */
[----:B------:R-:W-:Y:S01]  /*04a0*/  UISETP.NE.AND UP0, UPT, UR4, 0x6, UPT ;  /* 0x000000060400788c */ /* 0x000fe2000bf05270 */
[----:B--2---:R-:W-:-:S03]  /*04b0*/  IMAD.WIDE.U32 R2, R2, R15, RZ ;  /* 0x0000000f02027225 */ /* 0x004fc600078e00ff */
[----:B------:R-:W-:-:S04]  /*04c0*/  IADD3 R5, P0, PT, R2, R8, RZ ;  /* 0x0000000802057210 */ /* 0x000fc80007f1e0ff */
[----:B------:R-:W-:Y:S01]  /*04d0*/  IADD3.X R8, PT, PT, R3, UR5, RZ, P0, !PT ;  /* 0x0000000503087c10 */ /* 0x000fe200087fe4ff */
[----:B------:R0:W-:Y:S02]  /*04e0*/  STL [R0], R5 ;  /* 0x0000000500007387 */ /* 0x0001e40000100800 */
[----:B0-----:R-:W-:Y:S01]  /*04f0*/  VIADD R0, R0, 0x4 ;  /* 0x0000000400007836 */ /* 0x001fe20000000000 */
[----:B------:R-:W-:Y:S06]  /*0500*/  BRA.U UP0, `(.L_x_6) ;  /* 0xfffffffd00cc7547 */ /* 0x000fec000b83ffff */
[----:B------:R-:W-:Y:S01]  /*0510*/  SHF.R.U32.HI R5, RZ, 0x17, R11 ;  /* 0x00000017ff057819 */ /* 0x000fe2000001160b */
[----:B------:R0:W-:Y:S03]  /*0520*/  STL [R1+0x18], R8 ;  /* 0x0000180801007387 */ /* 0x0001e60000100800 */
[C---:B------:R-:W-:Y:S02]  /*0530*/  LOP3.LUT R0, R5.reuse, 0xe0, RZ, 0xc0, !PT ;  /* 0x000000e005007812 */ /* 0x040fe400078ec0ff */
[----:B------:R-:W-:-:S03]  /*0540*/  LOP3.LUT P0, RZ, R5, 0x1f, RZ, 0xc0, !PT ;  /* 0x0000001f05ff7812 */ /* 0x000fc6000780c0ff */
[----:B------:R-:W-:-:S05]  /*0550*/  VIADD R0, R0, 0xffffff80 ;  /* 0xffffff8000007836 */ /* 0x000fca0000000000 */
[----:B------:R-:W-:-:S05]  /*0560*/  SHF.R.U32.HI R0, RZ, 0x5, R0 ;  /* 0x00000005ff007819 */ /* 0x000fca0000011600 */
[----:B------:R-:W-:-:S05]  /*0570*/  IMAD R14, R0, -0x4, R1 ;  /* 0xfffffffc000e7824 */ /* 0x000fca00078e0201 */
[----:B------:R-:W2:Y:S04]  /*0580*/  LDL R0, [R14+0x18] ;  /* 0x000018000e007983 */ /* 0x000ea80000100800 */
[----:B------:R-:W2:Y:S04]  /*0590*/  LDL R3, [R14+0x14] ;  /* 0x000014000e037983 */ /* 0x000ea80000100800 */
[----:B------:R-:W3:Y:S01]  /*05a0*/  @P0 LDL R2, [R14+0x10] ;  /* 0x000010000e020983 */ /* 0x000ee20000100800 */
[----:B------:R-:W-:Y:S01]  /*05b0*/  LOP3.LUT R5, R5, 0x1f, RZ, 0xc0, !PT ;  /* 0x0000001f05057812 */ /* 0x000fe200078ec0ff */
[----:B------:R-:W-:Y:S01]  /*05c0*/  UMOV UR4, 0x54442d19 ;  /* 0x54442d1900047882 */ /* 0x000fe20000000000 */
[----:B------:R-:W-:-:S02]  /*05d0*/  UMOV UR5, 0x3bf921fb ;  /* 0x3bf921fb00057882 */ /* 0x000fc40000000000 */
[-C--:B--2---:R-:W-:Y:S02]  /*05e0*/  @P0 SHF.L.W.U32.HI R0, R3, R5.reuse, R0 ;  /* 0x0000000503000219 */ /* 0x084fe40000010e00 */
[----:B---3--:R-:W-:Y:S02]  /*05f0*/  @P0 SHF.L.W.U32.HI R3, R2, R5, R3 ;  /* 0x0000000502030219 */ /* 0x008fe40000010e03 */
[----:B------:R-:W-:Y:S02]  /*0600*/  ISETP.GE.AND P0, PT, R11, RZ, PT ;  /* 0x000000ff0b00720c */ /* 0x000fe40003f06270 */
[C---:B------:R-:W-:Y:S01]  /*0610*/  SHF.L.W.U32.HI R2, R3.reuse, 0x2, R0 ;  /* 0x0000000203027819 */ /* 0x040fe20000010e00 */
[----:B------:R-:W-:-:S03]  /*0620*/  IMAD.SHL.U32 R3, R3, 0x4, RZ ;  /* 0x0000000403037824 */ /* 0x000fc600078e00ff */
[----:B------:R-:W-:Y:S02]  /*0630*/  SHF.R.S32.HI R5, RZ, 0x1f, R2 ;  /* 0x0000001fff057819 */ /* 0x000fe40000011402 */
[----:B------:R-:W-:Y:S02]  /*0640*/  LOP3.LUT R11, R2, R11, RZ, 0x3c, !PT ;  /* 0x0000000b020b7212 */ /* 0x000fe400078e3cff */
[C---:B------:R-:W-:Y:S02]  /*0650*/  LOP3.LUT R12, R5.reuse, R3, RZ, 0x3c, !PT ;  /* 0x00000003050c7212 */ /* 0x040fe400078e3cff */
[----:B------:R-:W-:Y:S02]  /*0660*/  LOP3.LUT R13, R5, R2, RZ, 0x3c, !PT ;  /* 0x00000002050d7212 */ /* 0x000fe400078e3cff */
[----:B------:R-:W-:Y:S02]  /*0670*/  SHF.R.U32.HI R3, RZ, 0x1e, R0 ;  /* 0x0000001eff037819 */ /* 0x000fe40000011600 */
[----:B------:R-:W-:-:S02]  /*0680*/  ISETP.GE.AND P1, PT, R11, RZ, PT ;  /* 0x000000ff0b00720c */ /* 0x000fc40003f26270 */
[----:B------:R-:W1:Y:S01]  /*0690*/  I2F.F64.S64 R12, R12 ;  /* 0x0000000c000c7312 */ /* 0x000e620000301c00 */
[----:B------:R-:W-:-:S05]  /*06a0*/  LEA.HI R0, R2, R3, RZ, 0x1 ;  /* 0x0000000302007211 */ /* 0x000fca00078f08ff */
[----:B------:R-:W-:-:S04]  /*06b0*/  IMAD.MOV R2, RZ, RZ, -R0 ;  /* 0x000000ffff027224 */ /* 0x000fc800078e0a00 */
[----:B------:R-:W-:Y:S01]  /*06c0*/  @!P0 IMAD.MOV.U32 R0, RZ, RZ, R2 ;  /* 0x000000ffff008224 */ /* 0x000fe200078e0002 */
[----:B-1----:R-:W-:-:S10]  /*06d0*/  DMUL R14, R12, UR4 ;  /* 0x000000040c0e7c28 */ /* 0x002fd40008000000 */
[----:B------:R-:W1:Y:S02]  /*06e0*/  F2F.F32.F64 R14, R14 ;  /* 0x0000000e000e7310 */ /* 0x000e640000301000 */
[----:B01----:R-:W-:-:S07]  /*06f0*/  FSEL R3, -R14, R14, !P1 ;  /* 0x0000000e0e037208 */ /* 0x003fce0004800100 */
.L_x_5:
[----:B------:R-:W-:Y:S05]  /*0700*/  BSYNC.RECONVERGENT B0 ;  /* 0x0000000000007941 */ /* 0x000fea0003800200 */
.L_x_4:
[----:B------:R-:W-:Y:S01]  /*0710*/  FFMA R11, R6, 4, R9 ;  /* 0x40800000060b7823 */ /* 0x000fe20000000009 */
[----:B------:R-:W-:Y:S02]  /*0720*/  IMAD.MOV.U32 R14, RZ, RZ, 0x37cbac00 ;  /* 0x37cbac00ff0e7424 */ /* 0x000fe400078e00ff */
[----:B------:R-:W-:Y:S01]  /*0730*/  FMUL R5, R3, R3 ;  /* 0x0000000303057220 */ /* 0x000fe20000400000 */
[C---:B------:R-:W-:Y:S01]  /*0740*/  LOP3.LUT R9, R0.reuse, 0x1, RZ, 0xc0, !PT ;  /* 0x0000000100097812 */ /* 0x040fe200078ec0ff */
[----:B------:R-:W-:Y:S01]  /*0750*/  FMUL R2, R11, 0.63661974668502807617 ;  /* 0x3f22f9830b027820 */ /* 0x000fe20000400000 */
[----:B------:R-:W-:Y:S02]  /*0760*/  IMAD.MOV.U32 R12, RZ, RZ, 0x3d2aaabb ;  /* 0x3d2aaabbff0c7424 */ /* 0x000fe400078e00ff */
[----:B------:R-:W-:Y:S01]  /*0770*/  FFMA R8, R5, R14, -0.0013887860113754868507 ;  /* 0xbab607ed05087423 */ /* 0x000fe2000000000e */
[----:B------:R-:W-:Y:S01]  /*0780*/  ISETP.NE.U32.AND P0, PT, R9, 0x1, PT ;  /* 0x000000010900780c */ /* 0x000fe20003f05070 */
[----:B------:R-:W-:Y:S01]  /*0790*/  IMAD.MOV.U32 R9, RZ, RZ, 0x3effffff ;  /* 0x3effffffff097424 */ /* 0x000fe200078e00ff */
[----:B------:R-:W-:Y:S01]  /*07a0*/  LOP3.LUT P1, RZ, R0, 0x2, RZ, 0xc0, !PT ;  /* 0x0000000200ff7812 */ /* 0x000fe2000782c0ff */
[----:B------:R-:W0:Y:S01]  /*07b0*/  F2I.NTZ R2, R2 ;  /* 0x0000000200027305 */ /* 0x000e220000203100 */
[----:B------:R-:W-:Y:S01]  /*07c0*/  FSEL R8, R8, -0.00019574658654164522886, !P0 ;  /* 0xb94d415308087808 */ /* 0x000fe20004000000 */
[----:B------:R-:W-:Y:S01]  /*07d0*/  BSSY.RECONVERGENT B0, `(.L_x_7) ;  /* 0x0000046000007945 */ /* 0x000fe20003800200 */
[----:B------:R-:W-:-:S02]  /*07e0*/  FSEL R12, R12, 0.0083327032625675201416, !P0 ;  /* 0x3c0885e40c0c7808 */ /* 0x000fc40004000000 */
[----:B------:R-:W-:-:S03]  /*07f0*/  FSEL R0, R3, 1, P0 ;  /* 0x3f80000003007808 */ /* 0x000fc60000000000 */
[----:B------:R-:W-:Y:S01]  /*0800*/  FFMA R8, R5, R8, R12 ;  /* 0x0000000805087223 */ /* 0x000fe2000000000c */
[----:B------:R-:W-:Y:S02]  /*0810*/  FSEL R12, -R9, -0.16666662693023681641, !P0 ;  /* 0xbe2aaaa8090c7808 */ /* 0x000fe40004000100 */
[----:B------:R-:W-:-:S03]  /*0820*/  FSETP.GE.AND P0, PT, |R11|, 105615, PT ;  /* 0x47ce47800b00780b */ /* 0x000fc60003f06200 */
[C---:B------:R-:W-:Y:S01]  /*0830*/  FFMA R8, R5.reuse, R8, R12 ;  /* 0x0000000805087223 */ /* 0x040fe2000000000c */
[----:B0-----:R-:W-:Y:S01]  /*0840*/  I2FP.F32.S32 R16, R2 ;  /* 0x0000000200107245 */ /* 0x001fe20000201400 */
[----:B------:R-:W-:-:S04]  /*0850*/  FFMA R5, R5, R0, RZ ;  /* 0x0000000005057223 */ /* 0x000fc800000000ff */
[----:B------:R-:W-:Y:S01]  /*0860*/  FFMA R3, R16, -1.5707962512969970703, R11 ;  /* 0xbfc90fda10037823 */ /* 0x000fe2000000000b */
[----:B------:R-:W-:-:S03]  /*0870*/  FFMA R9, R5, R8, R0 ;  /* 0x0000000805097223 */ /* 0x000fc60000000000 */
[----:B------:R-:W-:Y:S01]  /*0880*/  FFMA R3, R16, -7.5497894158615963534e-08, R3 ;  /* 0xb3a2216810037823 */ /* 0x000fe20000000003 */
[----:B------:R-:W-:-:S03]  /*0890*/  @P1 FADD R9, RZ, -R9 ;  /* 0x80000009ff091221 */ /* 0x000fc60000000000 */
[----:B------:R-:W-:Y:S01]  /*08a0*/  FFMA R0, R16, -5.3903029534742383927e-15, R3 ;  /* 0xa7c234c510007823 */ /* 0x000fe20000000003 */
[----:B------:R-:W-:Y:S06]  /*08b0*/  @!P0 BRA `(.L_x_8) ;  /* 0x0000000000dc8947 */ /* 0x000fec0003800000 */
        /* <DEDUP_REMOVED lines=11> */
.L_x_9:
        /* <DEDUP_REMOVED lines=44> */
.L_x_8:
[----:B------:R-:W-:Y:S05]  /*0c30*/  BSYNC.RECONVERGENT B0 ;  /* 0x0000000000007941 */ /* 0x000fea0003800200 */
.L_x_7:
[----:B------:R-:W-:Y:S01]  /*0c40*/  FMUL R11, R0, R0 ;  /* 0x00000000000b7220 */ /* 0x000fe20000400000 */
[C---:B------:R-:W-:Y:S01]  /*0c50*/  LOP3.LUT R3, R2.reuse, 0x1, RZ, 0xc0, !PT ;  /* 0x0000000102037812 */ /* 0x040fe200078ec0ff */
[----:B------:R-:W-:Y:S01]  /*0c60*/  IMAD.MOV.U32 R8, RZ, RZ, 0x3c0885e4 ;  /* 0x3c0885e4ff087424 */ /* 0x000fe200078e00ff */
[----:B------:R-:W0:Y:S01]  /*0c70*/  LDCU UR4, c[0x0][0x38c] ;  /* 0x00007180ff0477ac */ /* 0x000e220008000800 */
[----:B------:R-:W-:Y:S01]  /*0c80*/  FFMA R14, R11, R14, -0.0013887860113754868507 ;  /* 0xbab607ed0b0e7423 */ /* 0x000fe2000000000e */
[----:B------:R-:W-:Y:S01]  /*0c90*/  ISETP.NE.U32.AND P0, PT, R3, 0x1, PT ;  /* 0x000000010300780c */ /* 0x000fe20003f05070 */
[----:B------:R-:W-:Y:S02]  /*0ca0*/  VIADD R5, R2, 0x1 ;  /* 0x0000000102057836 */ /* 0x000fe40000000000 */
[----:B------:R-:W1:Y:S01]  /*0cb0*/  LDC.64 R2, c[0x0][0x380] ;  /* 0x0000e000ff027b82 */ /* 0x000e620000000a00 */
[----:B------:R-:W-:Y:S01]  /*0cc0*/  IMAD.MOV.U32 R12, RZ, RZ, 0x3e2aaaa8 ;  /* 0x3e2aaaa8ff0c7424 */ /* 0x000fe200078e00ff */
[----:B------:R-:W-:-:S02]  /*0cd0*/  FSEL R14, R14, -0.00019574658654164522886, P0 ;  /* 0xb94d41530e0e7808 */ /* 0x000fc40000000000 */
[----:B------:R-:W-:Y:S02]  /*0ce0*/  FSEL R8, R8, 0.041666727513074874878, !P0 ;  /* 0x3d2aaabb08087808 */ /* 0x000fe40004000000 */
[----:B------:R-:W-:Y:S02]  /*0cf0*/  LOP3.LUT P1, RZ, R5, 0x2, RZ, 0xc0, !PT ;  /* 0x0000000205ff7812 */ /* 0x000fe4000782c0ff */
[----:B------:R-:W-:Y:S01]  /*0d00*/  FSEL R5, -R12, -0.4999999701976776123, !P0 ;  /* 0xbeffffff0c057808 */ /* 0x000fe20004000100 */
[----:B------:R-:W-:Y:S01]  /*0d10*/  FFMA R8, R11, R14, R8 ;  /* 0x0000000e0b087223 */ /* 0x000fe20000000008 */
[----:B------:R-:W-:-:S03]  /*0d20*/  FSEL R0, R0, 1, !P0 ;  /* 0x3f80000000007808 */ /* 0x000fc60004000000 */
[C---:B------:R-:W-:Y:S02]  /*0d30*/  FFMA R5, R11.reuse, R8, R5 ;  /* 0x000000080b057223 */ /* 0x040fe40000000005 */
[----:B------:R-:W-:-:S04]  /*0d40*/  FFMA R11, R11, R0, RZ ;  /* 0x000000000b0b7223 */ /* 0x000fc800000000ff */
[----:B------:R-:W-:Y:S01]  /*0d50*/  FFMA R0, R11, R5, R0 ;  /* 0x000000050b007223 */ /* 0x000fe20000000000 */
[----:B0-----:R-:W-:Y:S02]  /*0d60*/  IMAD R5, R10, UR4, R7 ;  /* 0x000000040a057c24 */ /* 0x001fe4000f8e0207 */
[----:B------:R-:W-:Y:S02]  /*0d70*/  IMAD.MOV.U32 R7, RZ, RZ, 0x3f800000 ;  /* 0x3f800000ff077424 */ /* 0x000fe400078e00ff */
[----:B------:R-:W-:Y:S01]  /*0d80*/  @P1 FADD R0, RZ, -R0 ;  /* 0x80000000ff001221 */ /* 0x000fe20000000000 */
[----:B-1----:R-:W-:-:S04]  /*0d90*/  IMAD.WIDE.U32 R2, R5, 0x10, R2 ;  /* 0x0000001005027825 */ /* 0x002fc800078e0002 */
[----:B------:R-:W-:-:S05]  /*0da0*/  FMUL.D2 R5, R9, R0 ;  /* 0x0000000009057220 */ /* 0x000fca0000300000 */
[----:B------:R-:W-:Y:S01]  /*0db0*/  STG.E.128 desc[UR6][R2.64], R4 ;  /* 0x0000000402007986 */ /* 0x000fe2000c101d06 */
[----:B------:R-:W-:Y:S05]  /*0dc0*/  EXIT ;  /* 0x000000000000794d */ /* 0x000fea0003800000 */
        .weak           $__internal_0_$__cuda_sm3x_div_rn_noftz_f32_slowpath
        .type           $__internal_0_$__cuda_sm3x_div_rn_noftz_f32_slowpath,@function
        .size           $__internal_0_$__cuda_sm3x_div_rn_noftz_f32_slowpath,(.L_x_22 - $__internal_0_$__cuda_sm3x_div_rn_noftz_f32_slowpath)
$__internal_0_$__cuda_sm3x_div_rn_noftz_f32_slowpath:
[----:B------:R-:W-:Y:S01]  /*0dd0*/  SHF.R.U32.HI R6, RZ, 0x17, R3 ;  /* 0x00000017ff067819 */ /* 0x000fe20000011603 */
[----:B------:R-:W-:Y:S01]  /*0de0*/  BSSY.RECONVERGENT B1, `(.L_x_10) ;  /* 0x0000062000017945 */ /* 0x000fe20003800200 */
[----:B------:R-:W-:Y:S02]  /*0df0*/  SHF.R.U32.HI R5, RZ, 0x17, R0 ;  /* 0x00000017ff057819 */ /* 0x000fe40000011600 */
[----:B------:R-:W-:Y:S02]  /*0e00*/  LOP3.LUT R12, R6, 0xff, RZ, 0xc0, !PT ;  /* 0x000000ff060c7812 */ /* 0x000fe400078ec0ff */
[----:B------:R-:W-:-:S03]  /*0e10*/  LOP3.LUT R11, R5, 0xff, RZ, 0xc0, !PT ;  /* 0x000000ff050b7812 */ /* 0x000fc600078ec0ff */
[----:B------:R-:W-:Y:S02]  /*0e20*/  VIADD R8, R12, 0xffffffff ;  /* 0xffffffff0c087836 */ /* 0x000fe40000000000 */
[----:B------:R-:W-:-:S03]  /*0e30*/  VIADD R6, R11, 0xffffffff ;  /* 0xffffffff0b067836 */ /* 0x000fc60000000000 */
[----:B------:R-:W-:-:S04]  /*0e40*/  ISETP.GT.U32.AND P0, PT, R8, 0xfd, PT ;  /* 0x000000fd0800780c */ /* 0x000fc80003f04070 */
[----:B------:R-:W-:-:S13]  /*0e50*/  ISETP.GT.U32.OR P0, PT, R6, 0xfd, P0 ;  /* 0x000000fd0600780c */ /* 0x000fda0000704470 */
[----:B------:R-:W-:Y:S01]  /*0e60*/  @!P0 IMAD.MOV.U32 R5, RZ, RZ, RZ ;  /* 0x000000ffff058224 */ /* 0x000fe200078e00ff */
[----:B------:R-:W-:Y:S06]  /*0e70*/  @!P0 BRA `(.L_x_11) ;  /* 0x00000000005c8947 */ /* 0x000fec0003800000 */
[----:B------:R-:W-:Y:S02]  /*0e80*/  FSETP.GTU.FTZ.AND P0, PT, |R0|, +INF , PT ;  /* 0x7f8000000000780b */ /* 0x000fe40003f1c200 */
[----:B------:R-:W-:-:S04]  /*0e90*/  FSETP.GTU.FTZ.AND P1, PT, |R3|, +INF , PT ;  /* 0x7f8000000300780b */ /* 0x000fc80003f3c200 */
[----:B------:R-:W-:-:S13]  /*0ea0*/  PLOP3.LUT P0, PT, P0, P1, PT, 0xf8, 0x8f ;  /* 0x00000000008f781c */ /* 0x000fda0000703f70 */
[----:B------:R-:W-:Y:S05]  /*0eb0*/  @P0 BRA `(.L_x_12) ;  /* 0x00000004004c0947 */ /* 0x000fea0003800000 */
[----:B------:R-:W-:-:S13]  /*0ec0*/  LOP3.LUT P0, RZ, R3, 0x7fffffff, R0, 0xc8, !PT ;  /* 0x7fffffff03ff7812 */ /* 0x000fda000780c800 */
[----:B------:R-:W-:Y:S05]  /*0ed0*/  @!P0 BRA `(.L_x_13) ;  /* 0x00000004003c8947 */ /* 0x000fea0003800000 */
[C---:B------:R-:W-:Y:S02]  /*0ee0*/  FSETP.NEU.FTZ.AND P2, PT, |R0|.reuse, +INF , PT ;  /* 0x7f8000000000780b */ /* 0x040fe40003f5d200 */
[----:B------:R-:W-:Y:S02]  /*0ef0*/  FSETP.NEU.FTZ.AND P1, PT, |R3|, +INF , PT ;  /* 0x7f8000000300780b */ /* 0x000fe40003f3d200 */
[----:B------:R-:W-:-:S11]  /*0f00*/  FSETP.NEU.FTZ.AND P0, PT, |R0|, +INF , PT ;  /* 0x7f8000000000780b */ /* 0x000fd60003f1d200 */
[----:B------:R-:W-:Y:S05]  /*0f10*/  @!P1 BRA !P2, `(.L_x_13) ;  /* 0x00000004002c9947 */ /* 0x000fea0005000000 */
[----:B------:R-:W-:-:S04]  /*0f20*/  LOP3.LUT P2, RZ, R0, 0x7fffffff, RZ, 0xc0, !PT ;  /* 0x7fffffff00ff7812 */ /* 0x000fc8000784c0ff */
[----:B------:R-:W-:-:S13]  /*0f30*/  PLOP3.LUT P1, PT, P1, P2, PT, 0x2f, 0xf2 ;  /* 0x0000000000f2781c */ /* 0x000fda0000f24577 */
[----:B------:R-:W-:Y:S05]  /*0f40*/  @P1 BRA `(.L_x_14) ;  /* 0x0000000400181947 */ /* 0x000fea0003800000 */
[----:B------:R-:W-:-:S04]  /*0f50*/  LOP3.LUT P1, RZ, R3, 0x7fffffff, RZ, 0xc0, !PT ;  /* 0x7fffffff03ff7812 */ /* 0x000fc8000782c0ff */
[----:B------:R-:W-:-:S13]  /*0f60*/  PLOP3.LUT P0, PT, P0, P1, PT, 0x2f, 0xf2 ;  /* 0x0000000000f2781c */ /* 0x000fda0000702577 */
[----:B------:R-:W-:Y:S05]  /*0f70*/  @P0 BRA `(.L_x_15) ;  /* 0x0000000400000947 */ /* 0x000fea0003800000 */
[----:B------:R-:W-:Y:S02]  /*0f80*/  ISETP.GE.AND P0, PT, R6, RZ, PT ;  /* 0x000000ff0600720c */ /* 0x000fe40003f06270 */
[----:B------:R-:W-:-:S11]  /*0f90*/  ISETP.GE.AND P1, PT, R8, RZ, PT ;  /* 0x000000ff0800720c */ /* 0x000fd60003f26270 */
[----:B------:R-:W-:Y:S02]  /*0fa0*/  @P0 IMAD.MOV.U32 R5, RZ, RZ, RZ ;  /* 0x000000ffff050224 */ /* 0x000fe400078e00ff */
[----:B------:R-:W-:Y:S01]  /*0fb0*/  @!P0 FFMA R0, R0, 1.84467440737095516160e+19, RZ ;  /* 0x5f80000000008823 */ /* 0x000fe200000000ff */
[----:B------:R-:W-:Y:S02]  /*0fc0*/  @!P0 IMAD.MOV.U32 R5, RZ, RZ, -0x40 ;  /* 0xffffffc0ff058424 */ /* 0x000fe400078e00ff */
[----:B------:R-:W-:Y:S02]  /*0fd0*/  @!P1 FFMA R3, R3, 1.84467440737095516160e+19, RZ ;  /* 0x5f80000003039823 */ /* 0x000fe400000000ff */
[----:B------:R-:W-:-:S07]  /*0fe0*/  @!P1 VIADD R5, R5, 0x40 ;  /* 0x0000004005059836 */ /* 0x000fce0000000000 */
.L_x_11:
[----:B------:R-:W-:Y:S01]  /*0ff0*/  LEA R6, R12, 0xc0800000, 0x17 ;  /* 0xc08000000c067811 */ /* 0x000fe200078eb8ff */
[----:B------:R-:W-:Y:S04]  /*1000*/  BSSY.RECONVERGENT B2, `(.L_x_16) ;  /* 0x0000036000027945 */ /* 0x000fe80003800200 */
[----:B------:R-:W-:Y:S02]  /*1010*/  IMAD.IADD R6, R3, 0x1, -R6 ;  /* 0x0000000103067824 */ /* 0x000fe400078e0a06 */
[----:B------:R-:W-:Y:S02]  /*1020*/  VIADD R3, R11, 0xffffff81 ;  /* 0xffffff810b037836 */ /* 0x000fe40000000000 */
[----:B------:R0:W1:Y:S01]  /*1030*/  MUFU.RCP R8, R6 ;  /* 0x0000000600087308 */ /* 0x0000620000001000 */
[----:B------:R-:W-:Y:S01]  /*1040*/  FADD.FTZ R9, -R6, -RZ ;  /* 0x800000ff06097221 */ /* 0x000fe20000010100 */
[C---:B------:R-:W-:Y:S01]  /*1050*/  IMAD R0, R3.reuse, -0x800000, R0 ;  /* 0xff80000003007824 */ /* 0x040fe200078e0200 */
[----:B0-----:R-:W-:-:S05]  /*1060*/  IADD3 R6, PT, PT, R3, 0x7f, -R12 ;  /* 0x0000007f03067810 */ /* 0x001fca0007ffe80c */
[----:B------:R-:W-:Y:S02]  /*1070*/  IMAD.IADD R6, R6, 0x1, R5 ;  /* 0x0000000106067824 */ /* 0x000fe400078e0205 */
[----:B-1----:R-:W-:-:S04]  /*1080*/  FFMA R11, R8, R9, 1 ;  /* 0x3f800000080b7423 */ /* 0x002fc80000000009 */
[----:B------:R-:W-:-:S04]  /*1090*/  FFMA R13, R8, R11, R8 ;  /* 0x0000000b080d7223 */ /* 0x000fc80000000008 */
[----:B------:R-:W-:-:S04]  /*10a0*/  FFMA R8, R0, R13, RZ ;  /* 0x0000000d00087223 */ /* 0x000fc800000000ff */
[----:B------:R-:W-:-:S04]  /*10b0*/  FFMA R11, R9, R8, R0 ;  /* 0x00000008090b7223 */ /* 0x000fc80000000000 */
[----:B------:R-:W-:-:S04]  /*10c0*/  FFMA R8, R13, R11, R8 ;  /* 0x0000000b0d087223 */ /* 0x000fc80000000008 */
[----:B------:R-:W-:-:S04]  /*10d0*/  FFMA R9, R9, R8, R0 ;  /* 0x0000000809097223 */ /* 0x000fc80000000000 */
[----:B------:R-:W-:-:S05]  /*10e0*/  FFMA R0, R13, R9, R8 ;  /* 0x000000090d007223 */ /* 0x000fca0000000008 */
[----:B------:R-:W-:-:S04]  /*10f0*/  SHF.R.U32.HI R3, RZ, 0x17, R0 ;  /* 0x00000017ff037819 */ /* 0x000fc80000011600 */
[----:B------:R-:W-:-:S05]  /*1100*/  LOP3.LUT R3, R3, 0xff, RZ, 0xc0, !PT ;  /* 0x000000ff03037812 */ /* 0x000fca00078ec0ff */
[----:B------:R-:W-:-:S04]  /*1110*/  IMAD.IADD R11, R3, 0x1, R6 ;  /* 0x00000001030b7824 */ /* 0x000fc800078e0206 */
[----:B------:R-:W-:-:S05]  /*1120*/  VIADD R3, R11, 0xffffffff ;  /* 0xffffffff0b037836 */ /* 0x000fca0000000000 */
[----:B------:R-:W-:-:S13]  /*1130*/  ISETP.GE.U32.AND P0, PT, R3, 0xfe, PT ;  /* 0x000000fe0300780c */ /* 0x000fda0003f06070 */
[----:B------:R-:W-:Y:S05]  /*1140*/  @!P0 BRA `(.L_x_17) ;  /* 0x0000000000808947 */ /* 0x000fea0003800000 */
[----:B------:R-:W-:-:S13]  /*1150*/  ISETP.GT.AND P0, PT, R11, 0xfe, PT ;  /* 0x000000fe0b00780c */ /* 0x000fda0003f04270 */
[----:B------:R-:W-:Y:S05]  /*1160*/  @P0 BRA `(.L_x_18) ;  /* 0x00000000006c0947 */ /* 0x000fea0003800000 */
[----:B------:R-:W-:-:S13]  /*1170*/  ISETP.GE.AND P0, PT, R11, 0x1, PT ;  /* 0x000000010b00780c */ /* 0x000fda0003f06270 */
[----:B------:R-:W-:Y:S05]  /*1180*/  @P0 BRA `(.L_x_19) ;  /* 0x0000000000740947 */ /* 0x000fea0003800000 */
[----:B------:R-:W-:Y:S02]  /*1190*/  ISETP.GE.AND P0, PT, R11, -0x18, PT ;  /* 0xffffffe80b00780c */ /* 0x000fe40003f06270 */
[----:B------:R-:W-:-:S11]  /*11a0*/  LOP3.LUT R0, R0, 0x80000000, RZ, 0xc0, !PT ;  /* 0x8000000000007812 */ /* 0x000fd600078ec0ff */
[----:B------:R-:W-:Y:S05]  /*11b0*/  @!P0 BRA `(.L_x_19) ;  /* 0x0000000000688947 */ /* 0x000fea0003800000 */
[CCC-:B------:R-:W-:Y:S01]  /*11c0*/  FFMA.RZ R3, R13.reuse, R9.reuse, R8.reuse ;  /* 0x000000090d037223 */ /* 0x1c0fe2000000c008 */
[-CC-:B------:R-:W-:Y:S01]  /*11d0*/  FFMA.RM R6, R13, R9.reuse, R8.reuse ;  /* 0x000000090d067223 */ /* 0x180fe20000004008 */
[C---:B------:R-:W-:Y:S02]  /*11e0*/  ISETP.NE.AND P2, PT, R11.reuse, RZ, PT ;  /* 0x000000ff0b00720c */ /* 0x040fe40003f45270 */
[----:B------:R-:W-:Y:S02]  /*11f0*/  ISETP.NE.AND P1, PT, R11, RZ, PT ;  /* 0x000000ff0b00720c */ /* 0x000fe40003f25270 */
[----:B------:R-:W-:Y:S01]  /*1200*/  LOP3.LUT R5, R3, 0x7fffff, RZ, 0xc0, !PT ;  /* 0x007fffff03057812 */ /* 0x000fe200078ec0ff */
[----:B------:R-:W-:Y:S01]  /*1210*/  FFMA.RP R3, R13, R9, R8 ;  /* 0x000000090d037223 */ /* 0x000fe20000008008 */
[----:B------:R-:W-:Y:S02]  /*1220*/  VIADD R8, R11, 0x20 ;  /* 0x000000200b087836 */ /* 0x000fe40000000000 */
[----:B------:R-:W-:Y:S01]  /*1230*/  LOP3.LUT R5, R5, 0x800000, RZ, 0xfc, !PT ;  /* 0x0080000005057812 */ /* 0x000fe200078efcff */
[----:B------:R-:W-:Y:S01]  /*1240*/  IMAD.MOV R9, RZ, RZ, -R11 ;  /* 0x000000ffff097224 */ /* 0x000fe200078e0a0b */
[----:B------:R-:W-:-:S02]  /*1250*/  FSETP.NEU.FTZ.AND P0, PT, R3, R6, PT ;  /* 0x000000060300720b */ /* 0x000fc40003f1d000 */
[----:B------:R-:W-:Y:S02]  /*1260*/  SHF.L.U32 R8, R5, R8, RZ ;  /* 0x0000000805087219 */ /* 0x000fe400000006ff */
[----:B------:R-:W-:Y:S02]  /*1270*/  SEL R6, R9, RZ, P2 ;  /* 0x000000ff09067207 */ /* 0x000fe40001000000 */
[----:B------:R-:W-:Y:S02]  /*1280*/  ISETP.NE.AND P1, PT, R8, RZ, P1 ;  /* 0x000000ff0800720c */ /* 0x000fe40000f25270 */
[----:B------:R-:W-:Y:S02]  /*1290*/  SHF.R.U32.HI R6, RZ, R6, R5 ;  /* 0x00000006ff067219 */ /* 0x000fe40000011605 */
[----:B------:R-:W-:Y:S02]  /*12a0*/  PLOP3.LUT P0, PT, P0, P1, PT, 0xf8, 0x8f ;  /* 0x00000000008f781c */ /* 0x000fe40000703f70 */
[----:B------:R-:W-:-:S02]  /*12b0*/  SHF.R.U32.HI R8, RZ, 0x1, R6 ;  /* 0x00000001ff087819 */ /* 0x000fc40000011606 */
[----:B------:R-:W-:-:S04]  /*12c0*/  SEL R3, RZ, 0x1, !P0 ;  /* 0x00000001ff037807 */ /* 0x000fc80004000000 */
[----:B------:R-:W-:-:S04]  /*12d0*/  LOP3.LUT R3, R3, 0x1, R8, 0xf8, !PT ;  /* 0x0000000103037812 */ /* 0x000fc800078ef808 */
[----:B------:R-:W-:-:S05]  /*12e0*/  LOP3.LUT R3, R3, R6, RZ, 0xc0, !PT ;  /* 0x0000000603037212 */ /* 0x000fca00078ec0ff */
[----:B------:R-:W-:-:S05]  /*12f0*/  IMAD.IADD R3, R8, 0x1, R3 ;  /* 0x0000000108037824 */ /* 0x000fca00078e0203 */
[----:B------:R-:W-:Y:S01]  /*1300*/  LOP3.LUT R0, R3, R0, RZ, 0xfc, !PT ;  /* 0x0000000003007212 */ /* 0x000fe200078efcff */
[----:B------:R-:W-:Y:S06]  /*1310*/  BRA `(.L_x_19) ;  /* 0x0000000000107947 */ /* 0x000fec0003800000 */
.L_x_18:
[----:B------:R-:W-:-:S04]  /*1320*/  LOP3.LUT R0, R0, 0x80000000, RZ, 0xc0, !PT ;  /* 0x8000000000007812 */ /* 0x000fc800078ec0ff */
[----:B------:R-:W-:Y:S01]  /*1330*/  LOP3.LUT R0, R0, 0x7f800000, RZ, 0xfc, !PT ;  /* 0x7f80000000007812 */ /* 0x000fe200078efcff */
[----:B------:R-:W-:Y:S06]  /*1340*/  BRA `(.L_x_19) ;  /* 0x0000000000047947 */ /* 0x000fec0003800000 */
.L_x_17:
[----:B------:R-:W-:-:S07]  /*1350*/  IMAD R0, R6, 0x800000, R0 ;  /* 0x0080000006007824 */ /* 0x000fce00078e0200 */
.L_x_19:
[----:B------:R-:W-:Y:S05]  /*1360*/  BSYNC.RECONVERGENT B2 ;  /* 0x0000000000027941 */ /* 0x000fea0003800200 */
.L_x_16:
[----:B------:R-:W-:Y:S05]  /*1370*/  BRA `(.L_x_20) ;  /* 0x0000000000207947 */ /* 0x000fea0003800000 */
.L_x_15:
[----:B------:R-:W-:-:S04]  /*1380*/  LOP3.LUT R0, R3, 0x80000000, R0, 0x48, !PT ;  /* 0x8000000003007812 */ /* 0x000fc800078e4800 */
[----:B------:R-:W-:Y:S01]  /*1390*/  LOP3.LUT R0, R0, 0x7f800000, RZ, 0xfc, !PT ;  /* 0x7f80000000007812 */ /* 0x000fe200078efcff */
[----:B------:R-:W-:Y:S06]  /*13a0*/  BRA `(.L_x_20) ;  /* 0x0000000000147947 */ /* 0x000fec0003800000 */
.L_x_14:
[----:B------:R-:W-:Y:S01]  /*13b0*/  LOP3.LUT R0, R3, 0x80000000, R0, 0x48, !PT ;  /* 0x8000000003007812 */ /* 0x000fe200078e4800 */
[----:B------:R-:W-:Y:S06]  /*13c0*/  BRA `(.L_x_20) ;  /* 0x00000000000c7947 */ /* 0x000fec0003800000 */
.L_x_13:
[----:B------:R-:W0:Y:S01]  /*13d0*/  MUFU.RSQ R0, -QNAN ;  /* 0xffc0000000007908 */ /* 0x000e220000001400 */
[----:B------:R-:W-:Y:S05]  /*13e0*/  BRA `(.L_x_20) ;  /* 0x0000000000047947 */ /* 0x000fea0003800000 */
.L_x_12:
[----:B------:R-:W-:-:S07]  /*13f0*/  FADD.FTZ R0, R0, R3 ;  /* 0x0000000300007221 */ /* 0x000fce0000010000 */
.L_x_20:
[----:B------:R-:W-:Y:S05]  /*1400*/  BSYNC.RECONVERGENT B1 ;  /* 0x0000000000017941 */ /* 0x000fea0003800200 */
.L_x_10:
[----:B------:R-:W-:-:S04]  /*1410*/  IMAD.MOV.U32 R3, RZ, RZ, 0x0 ;  /* 0x00000000ff037424 */ /* 0x000fc800078e00ff */
[----:B0-----:R-:W-:Y:S05]  /*1420*/  RET.REL.NODEC R2 `(_Z21createVertices_kernelP6float4fjj) ;  /* 0xffffffe802f47950 */ /* 0x001fea0003c3ffff */
.L_x_21:
[----:B------:R-:W-:-:S00]  /*1430*/  BRA `(.L_x_21) ;  /* 0xfffffffc00fc7947 */ /* 0x000fc0000383ffff */
[----:B------:R-:W-:-:S00]  /*1440*/  NOP ;  /* 0x0000000000007918 */ /* 0x000fc00000000000 */
        /* <DEDUP_REMOVED lines=11> */
.L_x_22:


//--------------------- .nv.global.init           --------------------------
	.section	.nv.global.init,"aw",@progbits
	.align	4
.nv.global.init:
	.type		__cudart_i2opi_f,@object
	.size		__cudart_i2opi_f,(.L_0 - __cudart_i2opi_f)
__cudart_i2opi_f:
        /*0000*/ 	.byte	0x41, 0x90, 0x43, 0x3c, 0x99, 0x95, 0x62, 0xdb, 0xc0, 0xdd, 0x34, 0xf5, 0xd1, 0x57, 0x27, 0xfc
        /*0010*/ 	.byte	0x29, 0x15, 0x44, 0x4e, 0x6e, 0x83, 0xf9, 0xa2
.L_0:


//--------------------- .nv.shared.reserved.0     --------------------------
	.section	.nv.shared.reserved.0,"aw",@nobits
	.weak		__nv_reservedSMEM_offset_0_alias
	.size		__nv_reservedSMEM_offset_0_alias, 0, 64
	.other		__nv_reservedSMEM_offset_0_alias,@"STO_CUDA_RESERVED_SHARED STV_DEFAULT"
__nv_reservedSMEM_offset_0_alias:
	.zero		0
	.zero		64


//--------------------- .nv.constant0._Z21createVertices_kernelP6float4fjj --------------------------
	.section	.nv.constant0._Z21createVertices_kernelP6float4fjj,"a",@progbits
	.sectionflags	@""
	.align	4
.nv.constant0._Z21createVertices_kernelP6float4fjj:
	.zero		916


//--------------------- SYMBOLS --------------------------

	.type		.nv.reservedSmem.offset0,@object
	.size		.nv.reservedSmem.offset0,0x4
